//
// Generated by NVIDIA NVVM Compiler
//
// Compiler Build ID: CL-36424714
// Cuda compilation tools, release 13.0, V13.0.88
// Based on NVVM 20.0.0
//

.version 9.0
.target sm_100
.address_size 64

	// .globl	_Z14transposeNaivePfS_ii
// _ZZ18transposeCoalescedPfS_iiE4tile has been demoted
// _ZZ17transposeDiagonalPfS_iiE4tile has been demoted

.visible .entry _Z14transposeNaivePfS_ii(
	.param .u64 .ptr .align 1 _Z14transposeNaivePfS_ii_param_0,
	.param .u64 .ptr .align 1 _Z14transposeNaivePfS_ii_param_1,
	.param .u32 _Z14transposeNaivePfS_ii_param_2,
	.param .u32 _Z14transposeNaivePfS_ii_param_3
)
{
	.reg .pred 	%p<4>;
	.reg .b32 	%r<15>;
	.reg .b32 	%f<2>;
	.reg .b64 	%rd<9>;

	ld.param.u64 	%rd1, [_Z14transposeNaivePfS_ii_param_0];
	ld.param.u64 	%rd2, [_Z14transposeNaivePfS_ii_param_1];
	ld.param.u32 	%r3, [_Z14transposeNaivePfS_ii_param_2];
	ld.param.u32 	%r5, [_Z14transposeNaivePfS_ii_param_3];
	mov.u32 	%r6, %ctaid.x;
	mov.u32 	%r7, %ntid.x;
	mov.u32 	%r8, %tid.x;
	mad.lo.s32 	%r1, %r6, %r7, %r8;
	mov.u32 	%r9, %ctaid.y;
	mov.u32 	%r10, %ntid.y;
	mov.u32 	%r11, %tid.y;
	mad.lo.s32 	%r12, %r9, %r10, %r11;
	setp.ge.s32 	%p1, %r1, %r3;
	setp.ge.s32 	%p2, %r12, %r5;
	or.pred  	%p3, %p1, %p2;
	@%p3 bra 	$L__BB0_2;
	cvta.to.global.u64 	%rd3, %rd1;
	cvta.to.global.u64 	%rd4, %rd2;
	mad.lo.s32 	%r13, %r3, %r12, %r1;
	mad.lo.s32 	%r14, %r5, %r1, %r12;
	mul.wide.s32 	%rd5, %r13, 4;
	add.s64 	%rd6, %rd3, %rd5;
	ld.global.f32 	%f1, [%rd6];
	mul.wide.s32 	%rd7, %r14, 4;
	add.s64 	%rd8, %rd4, %rd7;
	st.global.f32 	[%rd8], %f1;
$L__BB0_2:
	ret;

}
	// .globl	_Z18transposeCoalescedPfS_ii
.visible .entry _Z18transposeCoalescedPfS_ii(
	.param .u64 .ptr .align 1 _Z18transposeCoalescedPfS_ii_param_0,
	.param .u64 .ptr .align 1 _Z18transposeCoalescedPfS_ii_param_1,
	.param .u32 _Z18transposeCoalescedPfS_ii_param_2,
	.param .u32 _Z18transposeCoalescedPfS_ii_param_3
)
{
	.reg .pred 	%p<25>;
	.reg .b32 	%r<37>;
	.reg .b32 	%f<9>;
	.reg .b64 	%rd<21>;
	// demoted variable
	.shared .align 4 .b8 _ZZ18transposeCoalescedPfS_iiE4tile[4224];
	ld.param.u64 	%rd3, [_Z18transposeCoalescedPfS_ii_param_0];
	ld.param.u64 	%rd4, [_Z18transposeCoalescedPfS_ii_param_1];
	ld.param.u32 	%r18, [_Z18transposeCoalescedPfS_ii_param_2];
	ld.param.u32 	%r20, [_Z18transposeCoalescedPfS_ii_param_3];
	cvta.to.global.u64 	%rd1, %rd3;
	cvta.to.global.u64 	%rd2, %rd4;
	mov.u32 	%r21, %ctaid.x;
	shl.b32 	%r1, %r21, 5;
	mov.u32 	%r2, %tid.x;
	add.s32 	%r3, %r1, %r2;
	mov.u32 	%r22, %ctaid.y;
	shl.b32 	%r4, %r22, 5;
	mov.u32 	%r5, %tid.y;
	add.s32 	%r23, %r4, %r5;
	setp.ge.s32 	%p1, %r3, %r18;
	shl.b32 	%r24, %r2, 2;
	mov.u32 	%r25, _ZZ18transposeCoalescedPfS_iiE4tile;
	add.s32 	%r7, %r25, %r24;
	setp.ge.s32 	%p2, %r23, %r20;
	mad.lo.s32 	%r8, %r5, 132, %r7;
	or.pred  	%p3, %p1, %p2;
	@%p3 bra 	$L__BB1_2;
	mad.lo.s32 	%r26, %r23, %r18, %r3;
	mul.wide.s32 	%rd5, %r26, 4;
	add.s64 	%rd6, %rd1, %rd5;
	ld.global.f32 	%f1, [%rd6];
	st.shared.f32 	[%r8], %f1;
$L__BB1_2:
	setp.ge.s32 	%p4, %r3, %r18;
	add.s32 	%r9, %r23, 8;
	setp.ge.s32 	%p5, %r9, %r20;
	or.pred  	%p6, %p4, %p5;
	@%p6 bra 	$L__BB1_4;
	mad.lo.s32 	%r27, %r9, %r18, %r3;
	mul.wide.s32 	%rd7, %r27, 4;
	add.s64 	%rd8, %rd1, %rd7;
	ld.global.f32 	%f2, [%rd8];
	st.shared.f32 	[%r8+1056], %f2;
$L__BB1_4:
	setp.ge.s32 	%p7, %r3, %r18;
	add.s32 	%r10, %r23, 16;
	setp.ge.s32 	%p8, %r10, %r20;
	or.pred  	%p9, %p7, %p8;
	@%p9 bra 	$L__BB1_6;
	mad.lo.s32 	%r28, %r10, %r18, %r3;
	mul.wide.s32 	%rd9, %r28, 4;
	add.s64 	%rd10, %rd1, %rd9;
	ld.global.f32 	%f3, [%rd10];
	st.shared.f32 	[%r8+2112], %f3;
$L__BB1_6:
	setp.ge.s32 	%p10, %r3, %r18;
	add.s32 	%r11, %r23, 24;
	setp.ge.s32 	%p11, %r11, %r20;
	or.pred  	%p12, %p10, %p11;
	@%p12 bra 	$L__BB1_8;
	mad.lo.s32 	%r29, %r11, %r18, %r3;
	mul.wide.s32 	%rd11, %r29, 4;
	add.s64 	%rd12, %rd1, %rd11;
	ld.global.f32 	%f4, [%rd12];
	st.shared.f32 	[%r8+3168], %f4;
$L__BB1_8:
	bar.sync 	0;
	add.s32 	%r12, %r4, %r2;
	add.s32 	%r13, %r1, %r5;
	setp.ge.s32 	%p13, %r12, %r20;
	shl.b32 	%r30, %r2, 7;
	add.s32 	%r31, %r7, %r30;
	setp.ge.s32 	%p14, %r13, %r18;
	shl.b32 	%r32, %r5, 2;
	add.s32 	%r14, %r31, %r32;
	or.pred  	%p15, %p13, %p14;
	@%p15 bra 	$L__BB1_10;
	ld.shared.f32 	%f5, [%r14];
	mad.lo.s32 	%r33, %r13, %r20, %r12;
	mul.wide.s32 	%rd13, %r33, 4;
	add.s64 	%rd14, %rd2, %rd13;
	st.global.f32 	[%rd14], %f5;
$L__BB1_10:
	setp.ge.s32 	%p16, %r12, %r20;
	add.s32 	%r15, %r13, 8;
	setp.ge.s32 	%p17, %r15, %r18;
	or.pred  	%p18, %p16, %p17;
	@%p18 bra 	$L__BB1_12;
	ld.shared.f32 	%f6, [%r14+32];
	mad.lo.s32 	%r34, %r15, %r20, %r12;
	mul.wide.s32 	%rd15, %r34, 4;
	add.s64 	%rd16, %rd2, %rd15;
	st.global.f32 	[%rd16], %f6;
$L__BB1_12:
	setp.ge.s32 	%p19, %r12, %r20;
	add.s32 	%r16, %r13, 16;
	setp.ge.s32 	%p20, %r16, %r18;
	or.pred  	%p21, %p19, %p20;
	@%p21 bra 	$L__BB1_14;
	ld.shared.f32 	%f7, [%r14+64];
	mad.lo.s32 	%r35, %r16, %r20, %r12;
	mul.wide.s32 	%rd17, %r35, 4;
	add.s64 	%rd18, %rd2, %rd17;
	st.global.f32 	[%rd18], %f7;
$L__BB1_14:
	setp.ge.s32 	%p22, %r12, %r20;
	add.s32 	%r17, %r13, 24;
	setp.ge.s32 	%p23, %r17, %r18;
	or.pred  	%p24, %p22, %p23;
	@%p24 bra 	$L__BB1_16;
	ld.shared.f32 	%f8, [%r14+96];
	mad.lo.s32 	%r36, %r17, %r20, %r12;
	mul.wide.s32 	%rd19, %r36, 4;
	add.s64 	%rd20, %rd2, %rd19;
	st.global.f32 	[%rd20], %f8;
$L__BB1_16:
	ret;

}
	// .globl	_Z17transposeDiagonalPfS_ii
.visible .entry _Z17transposeDiagonalPfS_ii(
	.param .u64 .ptr .align 1 _Z17transposeDiagonalPfS_ii_param_0,
	.param .u64 .ptr .align 1 _Z17transposeDiagonalPfS_ii_param_1,
	.param .u32 _Z17transposeDiagonalPfS_ii_param_2,
	.param .u32 _Z17transposeDiagonalPfS_ii_param_3
)
{
	.reg .pred 	%p<26>;
	.reg .b32 	%r<54>;
	.reg .b32 	%f<9>;
	.reg .b64 	%rd<21>;
	// demoted variable
	.shared .align 4 .b8 _ZZ17transposeDiagonalPfS_iiE4tile[4224];
	ld.param.u64 	%rd3, [_Z17transposeDiagonalPfS_ii_param_0];
	ld.param.u64 	%rd4, [_Z17transposeDiagonalPfS_ii_param_1];
	ld.param.u32 	%r24, [_Z17transposeDiagonalPfS_ii_param_2];
	ld.param.u32 	%r25, [_Z17transposeDiagonalPfS_ii_param_3];
	cvta.to.global.u64 	%rd1, %rd3;
	cvta.to.global.u64 	%rd2, %rd4;
	setp.ne.s32 	%p1, %r24, %r25;
	@%p1 bra 	$L__BB2_2;
	mov.u32 	%r52, %ctaid.x;
	mov.u32 	%r34, %ctaid.y;
	add.s32 	%r35, %r52, %r34;
	mov.u32 	%r36, %nctaid.x;
	rem.u32 	%r53, %r35, %r36;
	bra.uni 	$L__BB2_3;
$L__BB2_2:
	mov.u32 	%r26, %ctaid.x;
	mov.u32 	%r27, %nctaid.x;
	mov.u32 	%r28, %ctaid.y;
	mad.lo.s32 	%r29, %r27, %r28, %r26;
	mov.u32 	%r30, %nctaid.y;
	div.u32 	%r31, %r29, %r30;
	mul.lo.s32 	%r32, %r31, %r30;
	sub.s32 	%r52, %r29, %r32;
	add.s32 	%r33, %r31, %r52;
	rem.u32 	%r53, %r33, %r27;
$L__BB2_3:
	shl.b32 	%r7, %r53, 5;
	mov.u32 	%r8, %tid.x;
	add.s32 	%r9, %r7, %r8;
	shl.b32 	%r10, %r52, 5;
	mov.u32 	%r11, %tid.y;
	add.s32 	%r37, %r10, %r11;
	setp.ge.s32 	%p2, %r9, %r24;
	shl.b32 	%r38, %r8, 2;
	mov.u32 	%r39, _ZZ17transposeDiagonalPfS_iiE4tile;
	add.s32 	%r13, %r39, %r38;
	setp.ge.s32 	%p3, %r37, %r25;
	mad.lo.s32 	%r14, %r11, 132, %r13;
	or.pred  	%p4, %p2, %p3;
	@%p4 bra 	$L__BB2_5;
	mad.lo.s32 	%r40, %r37, %r24, %r9;
	mul.wide.s32 	%rd5, %r40, 4;
	add.s64 	%rd6, %rd1, %rd5;
	ld.global.f32 	%f1, [%rd6];
	st.shared.f32 	[%r14], %f1;
$L__BB2_5:
	setp.ge.s32 	%p5, %r9, %r24;
	add.s32 	%r15, %r37, 8;
	setp.ge.s32 	%p6, %r15, %r25;
	or.pred  	%p7, %p5, %p6;
	@%p7 bra 	$L__BB2_7;
	mad.lo.s32 	%r41, %r15, %r24, %r9;
	mul.wide.s32 	%rd7, %r41, 4;
	add.s64 	%rd8, %rd1, %rd7;
	ld.global.f32 	%f2, [%rd8];
	st.shared.f32 	[%r14+1056], %f2;
$L__BB2_7:
	setp.ge.s32 	%p8, %r9, %r24;
	add.s32 	%r16, %r37, 16;
	setp.ge.s32 	%p9, %r16, %r25;
	or.pred  	%p10, %p8, %p9;
	@%p10 bra 	$L__BB2_9;
	mad.lo.s32 	%r42, %r16, %r24, %r9;
	mul.wide.s32 	%rd9, %r42, 4;
	add.s64 	%rd10, %rd1, %rd9;
	ld.global.f32 	%f3, [%rd10];
	st.shared.f32 	[%r14+2112], %f3;
$L__BB2_9:
	setp.ge.s32 	%p11, %r9, %r24;
	add.s32 	%r17, %r37, 24;
	setp.ge.s32 	%p12, %r17, %r25;
	or.pred  	%p13, %p11, %p12;
	@%p13 bra 	$L__BB2_11;
	mad.lo.s32 	%r43, %r17, %r24, %r9;
	mul.wide.s32 	%rd11, %r43, 4;
	add.s64 	%rd12, %rd1, %rd11;
	ld.global.f32 	%f4, [%rd12];
	st.shared.f32 	[%r14+3168], %f4;
$L__BB2_11:
	bar.sync 	0;
	add.s32 	%r18, %r10, %r8;
	add.s32 	%r19, %r7, %r11;
	setp.ge.s32 	%p14, %r18, %r25;
	shl.b32 	%r45, %r8, 7;
	add.s32 	%r46, %r13, %r45;
	setp.ge.s32 	%p15, %r19, %r24;
	shl.b32 	%r47, %r11, 2;
	add.s32 	%r20, %r46, %r47;
	or.pred  	%p16, %p14, %p15;
	@%p16 bra 	$L__BB2_13;
	ld.shared.f32 	%f5, [%r20];
	mad.lo.s32 	%r48, %r19, %r25, %r18;
	mul.wide.s32 	%rd13, %r48, 4;
	add.s64 	%rd14, %rd2, %rd13;
	st.global.f32 	[%rd14], %f5;
$L__BB2_13:
	setp.ge.s32 	%p17, %r18, %r25;
	add.s32 	%r21, %r19, 8;
	setp.ge.s32 	%p18, %r21, %r24;
	or.pred  	%p19, %p17, %p18;
	@%p19 bra 	$L__BB2_15;
	ld.shared.f32 	%f6, [%r20+32];
	mad.lo.s32 	%r49, %r21, %r25, %r18;
	mul.wide.s32 	%rd15, %r49, 4;
	add.s64 	%rd16, %rd2, %rd15;
	st.global.f32 	[%rd16], %f6;
$L__BB2_15:
	setp.ge.s32 	%p20, %r18, %r25;
	add.s32 	%r22, %r19, 16;
	setp.ge.s32 	%p21, %r22, %r24;
	or.pred  	%p22, %p20, %p21;
	@%p22 bra 	$L__BB2_17;
	ld.shared.f32 	%f7, [%r20+64];
	mad.lo.s32 	%r50, %r22, %r25, %r18;
	mul.wide.s32 	%rd17, %r50, 4;
	add.s64 	%rd18, %rd2, %rd17;
	st.global.f32 	[%rd18], %f7;
$L__BB2_17:
	setp.ge.s32 	%p23, %r18, %r25;
	add.s32 	%r23, %r19, 24;
	setp.ge.s32 	%p24, %r23, %r24;
	or.pred  	%p25, %p23, %p24;
	@%p25 bra 	$L__BB2_19;
	ld.shared.f32 	%f8, [%r20+96];
	mad.lo.s32 	%r51, %r23, %r25, %r18;
	mul.wide.s32 	%rd19, %r51, 4;
	add.s64 	%rd20, %rd2, %rd19;
	st.global.f32 	[%rd20], %f8;
$L__BB2_19:
	ret;

}


// ===== COMPILED SASS (sm_100) =====

	.target	sm_100

	.elftype	@"ET_EXEC"


//--------------------- .note.nv.tkinfo           --------------------------
	.section	.note.nv.tkinfo,"",@"SHT_NOTE"
	.sectionflags	@"SHF_NOTE_NV_TKINFO"
	.tkinfo
        /*0018*/ 	.word	0x00000002
        /*0030*/ 	.string	""
        /*0030*/ 	.string	"ptxas"
        /*0030*/ 	.string	"Cuda compilation tools, release 13.0, V13.0.88"
        /*0030*/ 	.string	"Build cuda_13.0.r13.0/compiler.36424714_0"
        /*0030*/ 	.string	"-arch sm_100 -m 64 "



//--------------------- .note.nv.cuinfo           --------------------------
	.section	.note.nv.cuinfo,"",@"SHT_NOTE"
	.sectionflags	@"SHF_NOTE_NV_CUINFO"
        /*0018*/ 	.short	0x0002
        /*001a*/ 	.short	0x0064
        /*001c*/ 	.short	0x0082
	.zero		2


//--------------------- .nv.info                  --------------------------
	.section	.nv.info,"",@"SHT_CUDA_INFO"
	.align	4


	//----- nvinfo : EIATTR_REGCOUNT
	.align		4
        /*0000*/ 	.byte	0x04, 0x2f
        /*0002*/ 	.short	(.L_1 - .L_0)
	.align		4
.L_0:
        /*0004*/ 	.word	index@(_Z14transposeNaivePfS_ii)
        /*0008*/ 	.word	0x0000000a


	//----- nvinfo : EIATTR_FRAME_SIZE
	.align		4
.L_1:
        /*000c*/ 	.byte	0x04, 0x11
        /*000e*/ 	.short	(.L_3 - .L_2)
	.align		4
.L_2:
        /*0010*/ 	.word	index@(_Z14transposeNaivePfS_ii)
        /*0014*/ 	.word	0x00000000


	//----- nvinfo : EIATTR_REGCOUNT
	.align		4
.L_3:
        /*0018*/ 	.byte	0x04, 0x2f
        /*001a*/ 	.short	(.L_5 - .L_4)
	.align		4
.L_4:
        /*001c*/ 	.word	index@(_Z18transposeCoalescedPfS_ii)
        /*0020*/ 	.word	0x00000019


	//----- nvinfo : EIATTR_FRAME_SIZE
	.align		4
.L_5:
        /*0024*/ 	.byte	0x04, 0x11
        /*0026*/ 	.short	(.L_7 - .L_6)
	.align		4
.L_6:
        /*0028*/ 	.word	index@(_Z18transposeCoalescedPfS_ii)
        /*002c*/ 	.word	0x00000000


	//----- nvinfo : EIATTR_REGCOUNT
	.align		4
.L_7:
        /*0030*/ 	.byte	0x04, 0x2f
        /*0032*/ 	.short	(.L_9 - .L_8)
	.align		4
.L_8:
        /*0034*/ 	.word	index@(_Z17transposeDiagonalPfS_ii)
        /*0038*/ 	.word	0x00000020


	//----- nvinfo : EIATTR_FRAME_SIZE
	.align		4
.L_9:
        /*003c*/ 	.byte	0x04, 0x11
        /*003e*/ 	.short	(.L_11 - .L_10)
	.align		4
.L_10:
        /*0040*/ 	.word	index@(_Z17transposeDiagonalPfS_ii)
        /*0044*/ 	.word	0x00000000


	//----- nvinfo : EIATTR_MIN_STACK_SIZE
	.align		4
.L_11:
        /*0048*/ 	.byte	0x04, 0x12
        /*004a*/ 	.short	(.L_13 - .L_12)
	.align		4
.L_12:
        /*004c*/ 	.word	index@(_Z17transposeDiagonalPfS_ii)
        /*0050*/ 	.word	0x00000000


	//----- nvinfo : EIATTR_MIN_STACK_SIZE
	.align		4
.L_13:
        /*0054*/ 	.byte	0x04, 0x12
        /*0056*/ 	.short	(.L_15 - .L_14)
	.align		4
.L_14:
        /*0058*/ 	.word	index@(_Z18transposeCoalescedPfS_ii)
        /*005c*/ 	.word	0x00000000


	//----- nvinfo : EIATTR_MIN_STACK_SIZE
	.align		4
.L_15:
        /*0060*/ 	.byte	0x04, 0x12
        /*0062*/ 	.short	(.L_17 - .L_16)
	.align		4
.L_16:
        /*0064*/ 	.word	index@(_Z14transposeNaivePfS_ii)
        /*0068*/ 	.word	0x00000000
.L_17:


//--------------------- .nv.compat                --------------------------
	.section	.nv.compat,"",@"SHT_CUDA_COMPAT_INFO"
	.align	4
        /*0000*/ 	.byte	0x02, 0x09, 0x00, 0x00, 0x02, 0x02, 0x01, 0x00, 0x02, 0x05, 0x05, 0x00, 0x03, 0x07, 0x01, 0x01
        /*0010*/ 	.byte	0x02, 0x03, 0x00, 0x00, 0x02, 0x06, 0x01, 0x00, 0x04, 0x0b, 0x08, 0x00, 0x09, 0x00, 0x00, 0x00
        /*0020*/ 	.byte	0x00, 0x00, 0x00, 0x00


//--------------------- .nv.info._Z17transposeDiagonalPfS_ii --------------------------
	.section	.nv.info._Z17transposeDiagonalPfS_ii,"",@"SHT_CUDA_INFO"
	.sectionflags	@""
	.align	4


	//----- nvinfo : EIATTR_CUDA_API_VERSION
	.align		4
        /*0000*/ 	.byte	0x04, 0x37
        /*0002*/ 	.short	(.L_19 - .L_18)
.L_18:
        /*0004*/ 	.word	0x00000082


	//----- nvinfo : EIATTR_KPARAM_INFO
	.align		4
.L_19:
        /*0008*/ 	.byte	0x04, 0x17
        /*000a*/ 	.short	(.L_21 - .L_20)
.L_20:
        /*000c*/ 	.word	0x00000000
        /*0010*/ 	.short	0x0003
        /*0012*/ 	.short	0x0014
        /*0014*/ 	.byte	0x00, 0xf0, 0x11, 0x00


	//----- nvinfo : EIATTR_KPARAM_INFO
	.align		4
.L_21:
        /*0018*/ 	.byte	0x04, 0x17
        /*001a*/ 	.short	(.L_23 - .L_22)
.L_22:
        /*001c*/ 	.word	0x00000000
        /*0020*/ 	.short	0x0002
        /*0022*/ 	.short	0x0010
        /*0024*/ 	.byte	0x00, 0xf0, 0x11, 0x00


	//----- nvinfo : EIATTR_KPARAM_INFO
	.align		4
.L_23:
        /*0028*/ 	.byte	0x04, 0x17
        /*002a*/ 	.short	(.L_25 - .L_24)
.L_24:
        /*002c*/ 	.word	0x00000000
        /*0030*/ 	.short	0x0001
        /*0032*/ 	.short	0x0008
        /*0034*/ 	.byte	0x00, 0xf5, 0x21, 0x00


	//----- nvinfo : EIATTR_KPARAM_INFO
	.align		4
.L_25:
        /*0038*/ 	.byte	0x04, 0x17
        /*003a*/ 	.short	(.L_27 - .L_26)
.L_26:
        /*003c*/ 	.word	0x00000000
        /*0040*/ 	.short	0x0000
        /*0042*/ 	.short	0x0000
        /*0044*/ 	.byte	0x00, 0xf5, 0x21, 0x00


	//----- nvinfo : EIATTR_SPARSE_MMA_MASK
	.align		4
.L_27:
        /*0048*/ 	.byte	0x03, 0x50
        /*004a*/ 	.short	0x0000


	//----- nvinfo : EIATTR_MAXREG_COUNT
	.align		4
        /*004c*/ 	.byte	0x03, 0x1b
        /*004e*/ 	.short	0x00ff


	//----- nvinfo : EIATTR_NUM_BARRIERS
	.align		4
        /*0050*/ 	.byte	0x02, 0x4c
        /*0052*/ 	.byte	0x01
	.zero		1


	//----- nvinfo : EIATTR_MERCURY_ISA_VERSION
	.align		4
        /*0054*/ 	.byte	0x03, 0x5f
        /*0056*/ 	.short	0x0101


	//----- nvinfo : EIATTR_VRC_CTA_INIT_COUNT
	.align		4
        /*0058*/ 	.byte	0x02, 0x4a
	.zero		1
	.zero		1


	//----- nvinfo : EIATTR_EXIT_INSTR_OFFSETS
	.align		4
        /*005c*/ 	.byte	0x04, 0x1c
        /*005e*/ 	.short	(.L_29 - .L_28)


	//   ....[0]....
.L_28:
        /*0060*/ 	.word	0x000008e0


	//   ....[1]....
        /*0064*/ 	.word	0x00000940


	//----- nvinfo : EIATTR_CBANK_PARAM_SIZE
	.align		4
.L_29:
        /*0068*/ 	.byte	0x03, 0x19
        /*006a*/ 	.short	0x0018


	//----- nvinfo : EIATTR_PARAM_CBANK
	.align		4
        /*006c*/ 	.byte	0x04, 0x0a
        /*006e*/ 	.short	(.L_31 - .L_30)
	.align		4
.L_30:
        /*0070*/ 	.word	index@(.nv.constant0._Z17transposeDiagonalPfS_ii)
        /*0074*/ 	.short	0x0380
        /*0076*/ 	.short	0x0018


	//----- nvinfo : EIATTR_SW_WAR
	.align		4
.L_31:
        /*0078*/ 	.byte	0x04, 0x36
        /*007a*/ 	.short	(.L_33 - .L_32)
.L_32:
        /*007c*/ 	.word	0x00000008
.L_33:


//--------------------- .nv.info._Z18transposeCoalescedPfS_ii --------------------------
	.section	.nv.info._Z18transposeCoalescedPfS_ii,"",@"SHT_CUDA_INFO"
	.sectionflags	@""
	.align	4


	//----- nvinfo : EIATTR_CUDA_API_VERSION
	.align		4
        /*0000*/ 	.byte	0x04, 0x37
        /*0002*/ 	.short	(.L_35 - .L_34)
.L_34:
        /*0004*/ 	.word	0x00000082


	//----- nvinfo : EIATTR_KPARAM_INFO
	.align		4
.L_35:
        /*0008*/ 	.byte	0x04, 0x17
        /*000a*/ 	.short	(.L_37 - .L_36)
.L_36:
        /*000c*/ 	.word	0x00000000
        /*0010*/ 	.short	0x0003
        /*0012*/ 	.short	0x0014
        /*0014*/ 	.byte	0x00, 0xf0, 0x11, 0x00


	//----- nvinfo : EIATTR_KPARAM_INFO
	.align		4
.L_37:
        /*0018*/ 	.byte	0x04, 0x17
        /*001a*/ 	.short	(.L_39 - .L_38)
.L_38:
        /*001c*/ 	.word	0x00000000
        /*0020*/ 	.short	0x0002
        /*0022*/ 	.short	0x0010
        /*0024*/ 	.byte	0x00, 0xf0, 0x11, 0x00


	//----- nvinfo : EIATTR_KPARAM_INFO
	.align		4
.L_39:
        /*0028*/ 	.byte	0x04, 0x17
        /*002a*/ 	.short	(.L_41 - .L_40)
.L_40:
        /*002c*/ 	.word	0x00000000
        /*0030*/ 	.short	0x0001
        /*0032*/ 	.short	0x0008
        /*0034*/ 	.byte	0x00, 0xf5, 0x21, 0x00


	//----- nvinfo : EIATTR_KPARAM_INFO
	.align		4
.L_41:
        /*0038*/ 	.byte	0x04, 0x17
        /*003a*/ 	.short	(.L_43 - .L_42)
.L_42:
        /*003c*/ 	.word	0x00000000
        /*0040*/ 	.short	0x0000
        /*0042*/ 	.short	0x0000
        /*0044*/ 	.byte	0x00, 0xf5, 0x21, 0x00


	//----- nvinfo : EIATTR_SPARSE_MMA_MASK
	.align		4
.L_43:
        /*0048*/ 	.byte	0x03, 0x50
        /*004a*/ 	.short	0x0000


	//----- nvinfo : EIATTR_MAXREG_COUNT
	.align		4
        /*004c*/ 	.byte	0x03, 0x1b
        /*004e*/ 	.short	0x00ff


	//----- nvinfo : EIATTR_NUM_BARRIERS
	.align		4
        /*0050*/ 	.byte	0x02, 0x4c
        /*0052*/ 	.byte	0x01
	.zero		1


	//----- nvinfo : EIATTR_MERCURY_ISA_VERSION
	.align		4
        /*0054*/ 	.byte	0x03, 0x5f
        /*0056*/ 	.short	0x0101


	//----- nvinfo : EIATTR_VRC_CTA_INIT_COUNT
	.align		4
        /*0058*/ 	.byte	0x02, 0x4a
	.zero		1
	.zero		1


	//----- nvinfo : EIATTR_EXIT_INSTR_OFFSETS
	.align		4
        /*005c*/ 	.byte	0x04, 0x1c
        /*005e*/ 	.short	(.L_45 - .L_44)


	//   ....[0]....
.L_44:
        /*0060*/ 	.word	0x000004c0


	//   ....[1]....
        /*0064*/ 	.word	0x00000520


	//----- nvinfo : EIATTR_CBANK_PARAM_SIZE
	.align		4
.L_45:
        /*0068*/ 	.byte	0x03, 0x19
        /*006a*/ 	.short	0x0018


	//----- nvinfo : EIATTR_PARAM_CBANK
	.align		4
        /*006c*/ 	.byte	0x04, 0x0a
        /*006e*/ 	.short	(.L_47 - .L_46)
	.align		4
.L_46:
        /*0070*/ 	.word	index@(.nv.constant0._Z18transposeCoalescedPfS_ii)
        /*0074*/ 	.short	0x0380
        /*0076*/ 	.short	0x0018


	//----- nvinfo : EIATTR_SW_WAR
	.align		4
.L_47:
        /*0078*/ 	.byte	0x04, 0x36
        /*007a*/ 	.short	(.L_49 - .L_48)
.L_48:
        /*007c*/ 	.word	0x00000008
.L_49:


//--------------------- .nv.info._Z14transposeNaivePfS_ii --------------------------
	.section	.nv.info._Z14transposeNaivePfS_ii,"",@"SHT_CUDA_INFO"
	.sectionflags	@""
	.align	4


	//----- nvinfo : EIATTR_CUDA_API_VERSION
	.align		4
        /*0000*/ 	.byte	0x04, 0x37
        /*0002*/ 	.short	(.L_51 - .L_50)
.L_50:
        /*0004*/ 	.word	0x00000082


	//----- nvinfo : EIATTR_KPARAM_INFO
	.align		4
.L_51:
        /*0008*/ 	.byte	0x04, 0x17
        /*000a*/ 	.short	(.L_53 - .L_52)
.L_52:
        /*000c*/ 	.word	0x00000000
        /*0010*/ 	.short	0x0003
        /*0012*/ 	.short	0x0014
        /*0014*/ 	.byte	0x00, 0xf0, 0x11, 0x00


	//----- nvinfo : EIATTR_KPARAM_INFO
	.align		4
.L_53:
        /*0018*/ 	.byte	0x04, 0x17
        /*001a*/ 	.short	(.L_55 - .L_54)
.L_54:
        /*001c*/ 	.word	0x00000000
        /*0020*/ 	.short	0x0002
        /*0022*/ 	.short	0x0010
        /*0024*/ 	.byte	0x00, 0xf0, 0x11, 0x00


	//----- nvinfo : EIATTR_KPARAM_INFO
	.align		4
.L_55:
        /*0028*/ 	.byte	0x04, 0x17
        /*002a*/ 	.short	(.L_57 - .L_56)
.L_56:
        /*002c*/ 	.word	0x00000000
        /*0030*/ 	.short	0x0001
        /*0032*/ 	.short	0x0008
        /*0034*/ 	.byte	0x00, 0xf5, 0x21, 0x00


	//----- nvinfo : EIATTR_KPARAM_INFO
	.align		4
.L_57:
        /*0038*/ 	.byte	0x04, 0x17
        /*003a*/ 	.short	(.L_59 - .L_58)
.L_58:
        /*003c*/ 	.word	0x00000000
        /*0040*/ 	.short	0x0000
        /*0042*/ 	.short	0x0000
        /*0044*/ 	.byte	0x00, 0xf5, 0x21, 0x00


	//----- nvinfo : EIATTR_SPARSE_MMA_MASK
	.align		4
.L_59:
        /*0048*/ 	.byte	0x03, 0x50
        /*004a*/ 	.short	0x0000


	//----- nvinfo : EIATTR_MAXREG_COUNT
	.align		4
        /*004c*/ 	.byte	0x03, 0x1b
        /*004e*/ 	.short	0x00ff


	//----- nvinfo : EIATTR_MERCURY_ISA_VERSION
	.align		4
        /*0050*/ 	.byte	0x03, 0x5f
        /*0052*/ 	.short	0x0101


	//----- nvinfo : EIATTR_VRC_CTA_INIT_COUNT
	.align		4
        /*0054*/ 	.byte	0x02, 0x4a
	.zero		1
	.zero		1


	//----- nvinfo : EIATTR_EXIT_INSTR_OFFSETS
	.align		4
        /*0058*/ 	.byte	0x04, 0x1c
        /*005a*/ 	.short	(.L_61 - .L_60)


	//   ....[0]....
.L_60:
        /*005c*/ 	.word	0x000000c0


	//   ....[1]....
        /*0060*/ 	.word	0x00000160


	//----- nvinfo : EIATTR_CBANK_PARAM_SIZE
	.align		4
.L_61:
        /*0064*/ 	.byte	0x03, 0x19
        /*0066*/ 	.short	0x0018


	//----- nvinfo : EIATTR_PARAM_CBANK
	.align		4
        /*0068*/ 	.byte	0x04, 0x0a
        /*006a*/ 	.short	(.L_63 - .L_62)
	.align		4
.L_62:
        /*006c*/ 	.word	index@(.nv.constant0._Z14transposeNaivePfS_ii)
        /*0070*/ 	.short	0x0380
        /*0072*/ 	.short	0x0018


	//----- nvinfo : EIATTR_SW_WAR
	.align		4
.L_63:
        /*0074*/ 	.byte	0x04, 0x36
        /*0076*/ 	.short	(.L_65 - .L_64)
.L_64:
        /*0078*/ 	.word	0x00000008
.L_65:


//--------------------- .nv.callgraph             --------------------------
	.section	.nv.callgraph,"",@"SHT_CUDA_CALLGRAPH"
	.align	4
	.sectionentsize	8
	.align		4
        /*0000*/ 	.word	0x00000000
	.align		4
        /*0004*/ 	.word	0xffffffff
	.align		4
        /*0008*/ 	.word	0x00000000
	.align		4
        /*000c*/ 	.word	0xfffffffe
	.align		4
        /*0010*/ 	.word	0x00000000
	.align		4
        /*0014*/ 	.word	0xfffffffd
	.align		4
        /*0018*/ 	.word	0x00000000
	.align		4
        /*001c*/ 	.word	0xfffffffc


//--------------------- .text._Z17transposeDiagonalPfS_ii --------------------------
	.section	.text._Z17transposeDiagonalPfS_ii,"ax",@progbits
	.align	128
        .global         _Z17transposeDiagonalPfS_ii
        .type           _Z17transposeDiagonalPfS_ii,@function
        .size           _Z17transposeDiagonalPfS_ii,(.L_x_5 - _Z17transposeDiagonalPfS_ii)
        .other          _Z17transposeDiagonalPfS_ii,@"STO_CUDA_ENTRY STV_DEFAULT"
_Z17transposeDiagonalPfS_ii:
.text._Z17transposeDiagonalPfS_ii:
[----:B------:R-:W-:Y:S01]  /*0000*/  LDC R1, c[0x0][0x37c] ;  /* 0x0000df00ff017b82 */ /* 0x000fe20000000800 */
[----:B------:R-:W0:Y:S02]  /*0010*/  LDCU.64 UR8, c[0x0][0x390] ;  /* 0x00007200ff0877ac */ /* 0x000e240008000a00 */
[----:B0-----:R-:W-:-:S09]  /*0020*/  UISETP.NE.AND UP0, UPT, UR8, UR9, UPT ;  /* 0x000000090800728c */ /* 0x001fd2000bf05270 */
[----:B------:R-:W-:Y:S05]  /*0030*/  BRA.U UP0, `(.L_x_0) ;  /* 0x00000001005c7547 */ /* 0x000fea000b800000 */
[----:B------:R-:W0:Y:S08]  /*0040*/  LDC R5, c[0x0][0x370] ;  /* 0x0000dc00ff057b82 */ /* 0x000e300000000800 */
[----:B------:R-:W-:Y:S08]  /*0050*/  S2UR UR5, SR_CTAID.X ;  /* 0x00000000000579c3 */ /* 0x000ff00000002500 */
[----:B------:R-:W1:Y:S01]  /*0060*/  S2UR UR4, SR_CTAID.Y ;  /* 0x00000000000479c3 */ /* 0x000e620000002600 */
[----:B0-----:R-:W0:Y:S01]  /*0070*/  I2F.U32.RP R0, R5 ;  /* 0x0000000500007306 */ /* 0x001e220000209000 */
[----:B------:R-:W-:-:S07]  /*0080*/  ISETP.NE.U32.AND P1, PT, R5, RZ, PT ;  /* 0x000000ff0500720c */ /* 0x000fce0003f25070 */
[----:B0-----:R-:W0:Y:S01]  /*0090*/  MUFU.RCP R0, R0 ;  /* 0x0000000000007308 */ /* 0x001e220000001000 */
[----:B-1----:R-:W-:Y:S01]  /*00a0*/  UIADD3 UR4, UPT, UPT, UR5, UR4, URZ ;  /* 0x0000000405047290 */ /* 0x002fe2000fffe0ff */
[----:B0-----:R-:W-:Y:S02]  /*00b0*/  IADD3 R2, PT, PT, R0, 0xffffffe, RZ ;  /* 0x0ffffffe00027810 */ /* 0x001fe40007ffe0ff */
[----:B------:R-:W-:-:S04]  /*00c0*/  MOV R0, UR5 ;  /* 0x0000000500007c02 */ /* 0x000fc80008000f00 */
[----:B------:R0:W1:Y:S02]  /*00d0*/  F2I.FTZ.U32.TRUNC.NTZ R3, R2 ;  /* 0x0000000200037305 */ /* 0x000064000021f000 */
[----:B0-----:R-:W-:Y:S02]  /*00e0*/  HFMA2 R2, -RZ, RZ, 0, 0 ;  /* 0x00000000ff027431 */ /* 0x001fe400000001ff */
[----:B-1----:R-:W-:-:S04]  /*00f0*/  IMAD.MOV R4, RZ, RZ, -R3 ;  /* 0x000000ffff047224 */ /* 0x002fc800078e0a03 */
[----:B------:R-:W-:-:S04]  /*0100*/  IMAD R7, R4, R5, RZ ;  /* 0x0000000504077224 */ /* 0x000fc800078e02ff */
[----:B------:R-:W-:-:S06]  /*0110*/  IMAD.HI.U32 R3, R3, R7, R2 ;  /* 0x0000000703037227 */ /* 0x000fcc00078e0002 */
[----:B------:R-:W-:-:S04]  /*0120*/  IMAD.HI.U32 R3, R3, UR4, RZ ;  /* 0x0000000403037c27 */ /* 0x000fc8000f8e00ff */
[----:B------:R-:W-:-:S04]  /*0130*/  IMAD.MOV R4, RZ, RZ, -R3 ;  /* 0x000000ffff047224 */ /* 0x000fc800078e0a03 */
[----:B------:R-:W-:-:S05]  /*0140*/  IMAD R4, R5, R4, UR4 ;  /* 0x0000000405047e24 */ /* 0x000fca000f8e0204 */
[----:B------:R-:W-:-:S13]  /*0150*/  ISETP.GE.U32.AND P0, PT, R4, R5, PT ;  /* 0x000000050400720c */ /* 0x000fda0003f06070 */
[----:B------:R-:W-:-:S04]  /*0160*/  @P0 IADD3 R4, PT, PT, R4, -R5, RZ ;  /* 0x8000000504040210 */ /* 0x000fc80007ffe0ff */
[----:B------:R-:W-:-:S13]  /*0170*/  ISETP.GE.U32.AND P0, PT, R4, R5, PT ;  /* 0x000000050400720c */ /* 0x000fda0003f06070 */
[----:B------:R-:W-:Y:S01]  /*0180*/  @P0 IMAD.IADD R4, R4, 0x1, -R5 ;  /* 0x0000000104040824 */ /* 0x000fe200078e0a05 */
[----:B------:R-:W-:Y:S01]  /*0190*/  @!P1 LOP3.LUT R4, RZ, R5, RZ, 0x33, !PT ;  /* 0x00000005ff049212 */ /* 0x000fe200078e33ff */
[----:B------:R-:W-:Y:S06]  /*01a0*/  BRA `(.L_x_1) ;  /* 0x0000000000ac7947 */ /* 0x000fec0003800000 */
.L_x_0:
[----:B------:R-:W0:Y:S01]  /*01b0*/  LDC R2, c[0x0][0x370] ;  /* 0x0000dc00ff027b82 */ /* 0x000e220000000800 */
[----:B------:R-:W1:Y:S01]  /*01c0*/  S2R R9, SR_CTAID.X ;  /* 0x0000000000097919 */ /* 0x000e620000002500 */
[----:B------:R-:W1:Y:S06]  /*01d0*/  S2R R0, SR_CTAID.Y ;  /* 0x0000000000007919 */ /* 0x000e6c0000002600 */
[----:B------:R-:W2:Y:S01]  /*01e0*/  LDC R8, c[0x0][0x374] ;  /* 0x0000dd00ff087b82 */ /* 0x000ea20000000800 */
[----:B0-----:R-:W0:Y:S08]  /*01f0*/  I2F.U32.RP R6, R2 ;  /* 0x0000000200067306 */ /* 0x001e300000209000 */
[----:B--2---:R-:W2:Y:S01]  /*0200*/  I2F.U32.RP R3, R8 ;  /* 0x0000000800037306 */ /* 0x004ea20000209000 */
[----:B------:R-:W-:Y:S01]  /*0210*/  ISETP.NE.U32.AND P2, PT, R8, RZ, PT ;  /* 0x000000ff0800720c */ /* 0x000fe20003f45070 */
[----:B-1----:R-:W-:-:S06]  /*0220*/  IMAD R0, R0, R2, R9 ;  /* 0x0000000200007224 */ /* 0x002fcc00078e0209 */
[----:B0-----:R-:W-:Y:S08]  /*0230*/  MUFU.RCP R6, R6 ;  /* 0x0000000600067308 */ /* 0x001ff00000001000 */
[----:B--2---:R-:W0:Y:S02]  /*0240*/  MUFU.RCP R3, R3 ;  /* 0x0000000300037308 */ /* 0x004e240000001000 */
[----:B0-----:R-:W-:-:S06]  /*0250*/  VIADD R4, R3, 0xffffffe ;  /* 0x0ffffffe03047836 */ /* 0x001fcc0000000000 */
[----:B------:R0:W1:Y:S02]  /*0260*/  F2I.FTZ.U32.TRUNC.NTZ R5, R4 ;  /* 0x0000000400057305 */ /* 0x000064000021f000 */
[----:B0-----:R-:W-:Y:S01]  /*0270*/  IMAD.MOV.U32 R4, RZ, RZ, RZ ;  /* 0x000000ffff047224 */ /* 0x001fe200078e00ff */
[----:B-1----:R-:W-:-:S05]  /*0280*/  IADD3 R7, PT, PT, RZ, -R5, RZ ;  /* 0x80000005ff077210 */ /* 0x002fca0007ffe0ff */
[----:B------:R-:W-:-:S04]  /*0290*/  IMAD R7, R7, R8, RZ ;  /* 0x0000000807077224 */ /* 0x000fc800078e02ff */
[----:B------:R-:W-:Y:S01]  /*02a0*/  IMAD.HI.U32 R5, R5, R7, R4 ;  /* 0x0000000705057227 */ /* 0x000fe200078e0004 */
[----:B------:R-:W-:-:S05]  /*02b0*/  IADD3 R4, PT, PT, R6, 0xffffffe, RZ ;  /* 0x0ffffffe06047810 */ /* 0x000fca0007ffe0ff */
[----:B------:R-:W-:-:S05]  /*02c0*/  IMAD.HI.U32 R3, R5, R0, RZ ;  /* 0x0000000005037227 */ /* 0x000fca00078e00ff */
[----:B------:R-:W-:-:S05]  /*02d0*/  IADD3 R5, PT, PT, -R3, RZ, RZ ;  /* 0x000000ff03057210 */ /* 0x000fca0007ffe1ff */
[----:B------:R-:W-:-:S05]  /*02e0*/  IMAD R5, R8, R5, R0 ;  /* 0x0000000508057224 */ /* 0x000fca00078e0200 */
[----:B------:R-:W-:-:S13]  /*02f0*/  ISETP.GE.U32.AND P0, PT, R5, R8, PT ;  /* 0x000000080500720c */ /* 0x000fda0003f06070 */
[----:B------:R-:W-:Y:S02]  /*0300*/  @P0 IMAD.IADD R5, R5, 0x1, -R8 ;  /* 0x0000000105050824 */ /* 0x000fe400078e0a08 */
[----:B------:R-:W-:-:S03]  /*0310*/  @P0 VIADD R3, R3, 0x1 ;  /* 0x0000000103030836 */ /* 0x000fc60000000000 */
[----:B------:R-:W-:Y:S02]  /*0320*/  ISETP.GE.U32.AND P1, PT, R5, R8, PT ;  /* 0x000000080500720c */ /* 0x000fe40003f26070 */
[----:B------:R0:W1:Y:S02]  /*0330*/  F2I.FTZ.U32.TRUNC.NTZ R5, R4 ;  /* 0x0000000400057305 */ /* 0x000064000021f000 */
[----:B0-----:R-:W-:-:S09]  /*0340*/  IMAD.MOV.U32 R4, RZ, RZ, RZ ;  /* 0x000000ffff047224 */ /* 0x001fd200078e00ff */
[----:B------:R-:W-:Y:S02]  /*0350*/  @P1 IADD3 R3, PT, PT, R3, 0x1, RZ ;  /* 0x0000000103031810 */ /* 0x000fe40007ffe0ff */
[----:B------:R-:W-:Y:S01]  /*0360*/  @!P2 LOP3.LUT R3, RZ, R8, RZ, 0x33, !PT ;  /* 0x00000008ff03a212 */ /* 0x000fe200078e33ff */
[----:B-1----:R-:W-:Y:S01]  /*0370*/  IMAD.MOV R9, RZ, RZ, -R5 ;  /* 0x000000ffff097224 */ /* 0x002fe200078e0a05 */
[----:B------:R-:W-:Y:S02]  /*0380*/  ISETP.NE.U32.AND P1, PT, R2, RZ, PT ;  /* 0x000000ff0200720c */ /* 0x000fe40003f25070 */
[----:B------:R-:W-:Y:S01]  /*0390*/  IADD3 R7, PT, PT, -R3, RZ, RZ ;  /* 0x000000ff03077210 */ /* 0x000fe20007ffe1ff */
[----:B------:R-:W-:-:S04]  /*03a0*/  IMAD R9, R9, R2, RZ ;  /* 0x0000000209097224 */ /* 0x000fc800078e02ff */
[----:B------:R-:W-:Y:S02]  /*03b0*/  IMAD R0, R8, R7, R0 ;  /* 0x0000000708007224 */ /* 0x000fe400078e0200 */
[----:B------:R-:W-:-:S03]  /*03c0*/  IMAD.HI.U32 R4, R5, R9, R4 ;  /* 0x0000000905047227 */ /* 0x000fc600078e0004 */
[----:B------:R-:W-:-:S05]  /*03d0*/  IADD3 R3, PT, PT, R3, R0, RZ ;  /* 0x0000000003037210 */ /* 0x000fca0007ffe0ff */
[----:B------:R-:W-:-:S04]  /*03e0*/  IMAD.HI.U32 R4, R4, R3, RZ ;  /* 0x0000000304047227 */ /* 0x000fc800078e00ff */
[----:B------:R-:W-:-:S04]  /*03f0*/  IMAD.MOV R4, RZ, RZ, -R4 ;  /* 0x000000ffff047224 */ /* 0x000fc800078e0a04 */
[----:B------:R-:W-:-:S05]  /*0400*/  IMAD R4, R2, R4, R3 ;  /* 0x0000000402047224 */ /* 0x000fca00078e0203 */
[----:B------:R-:W-:-:S13]  /*0410*/  ISETP.GE.U32.AND P0, PT, R4, R2, PT ;  /* 0x000000020400720c */ /* 0x000fda0003f06070 */
[----:B------:R-:W-:-:S04]  /*0420*/  @P0 IADD3 R4, PT, PT, R4, -R2, RZ ;  /* 0x8000000204040210 */ /* 0x000fc80007ffe0ff */
[----:B------:R-:W-:-:S13]  /*0430*/  ISETP.GE.U32.AND P0, PT, R4, R2, PT ;  /* 0x000000020400720c */ /* 0x000fda0003f06070 */
[----:B------:R-:W-:Y:S01]  /*0440*/  @P0 IMAD.IADD R4, R4, 0x1, -R2 ;  /* 0x0000000104040824 */ /* 0x000fe200078e0a02 */
[----:B------:R-:W-:-:S07]  /*0450*/  @!P1 LOP3.LUT R4, RZ, R2, RZ, 0x33, !PT ;  /* 0x00000002ff049212 */ /* 0x000fce00078e33ff */
.L_x_1:
[----:B------:R-:W0:Y:S01]  /*0460*/  S2R R5, SR_TID.Y ;  /* 0x0000000000057919 */ /* 0x000e220000002200 */
[----:B------:R-:W1:Y:S01]  /*0470*/  LDCU.64 UR6, c[0x0][0x358] ;  /* 0x00006b00ff0677ac */ /* 0x000e620008000a00 */
[----:B------:R-:W2:Y:S01]  /*0480*/  S2R R7, SR_TID.X ;  /* 0x0000000000077919 */ /* 0x000ea20000002100 */
[----:B0-----:R-:W-:-:S04]  /*0490*/  LEA R6, R0, R5, 0x5 ;  /* 0x0000000500067211 */ /* 0x001fc800078e28ff */
[C---:B------:R-:W-:Y:S01]  /*04a0*/  IADD3 R14, PT, PT, R6.reuse, 0x8, RZ ;  /* 0x00000008060e7810 */ /* 0x040fe20007ffe0ff */
[C---:B------:R-:W-:Y:S01]  /*04b0*/  VIADD R16, R6.reuse, 0x10 ;  /* 0x0000001006107836 */ /* 0x040fe20000000000 */
[----:B------:R-:W-:Y:S01]  /*04c0*/  IADD3 R18, PT, PT, R6, 0x18, RZ ;  /* 0x0000001806127810 */ /* 0x000fe20007ffe0ff */
[----:B--2---:R-:W-:Y:S01]  /*04d0*/  IMAD R21, R4, 0x20, R7 ;  /* 0x0000002004157824 */ /* 0x004fe200078e0207 */
[----:B------:R-:W-:Y:S02]  /*04e0*/  ISETP.GE.AND P0, PT, R6, UR9, PT ;  /* 0x0000000906007c0c */ /* 0x000fe4000bf06270 */
[----:B------:R-:W-:Y:S02]  /*04f0*/  ISETP.GE.AND P3, PT, R14, UR9, PT ;  /* 0x000000090e007c0c */ /* 0x000fe4000bf66270 */
[----:B------:R-:W-:Y:S02]  /*0500*/  ISETP.GE.AND P2, PT, R16, UR9, PT ;  /* 0x0000000910007c0c */ /* 0x000fe4000bf46270 */
[----:B------:R-:W-:-:S02]  /*0510*/  ISETP.GE.AND P1, PT, R18, UR9, PT ;  /* 0x0000000912007c0c */ /* 0x000fc4000bf26270 */
[C---:B------:R-:W-:Y:S02]  /*0520*/  ISETP.GE.OR P0, PT, R21.reuse, UR8, P0 ;  /* 0x0000000815007c0c */ /* 0x040fe40008706670 */
[C---:B------:R-:W-:Y:S02]  /*0530*/  ISETP.GE.OR P3, PT, R21.reuse, UR8, P3 ;  /* 0x0000000815007c0c */ /* 0x040fe40009f66670 */
[C---:B------:R-:W-:Y:S02]  /*0540*/  ISETP.GE.OR P2, PT, R21.reuse, UR8, P2 ;  /* 0x0000000815007c0c */ /* 0x040fe40009746670 */
[----:B------:R-:W-:-:S07]  /*0550*/  ISETP.GE.OR P1, PT, R21, UR8, P1 ;  /* 0x0000000815007c0c */ /* 0x000fce0008f26670 */
[----:B------:R-:W0:Y:S01]  /*0560*/  @!P0 LDC.64 R12, c[0x0][0x380] ;  /* 0x0000e000ff0c8b82 */ /* 0x000e220000000a00 */
[--C-:B------:R-:W-:Y:S02]  /*0570*/  @!P0 IMAD R15, R6, UR8, R21.reuse ;  /* 0x00000008060f8c24 */ /* 0x100fe4000f8e0215 */
[--C-:B------:R-:W-:Y:S02]  /*0580*/  @!P3 IMAD R17, R14, UR8, R21.reuse ;  /* 0x000000080e11bc24 */ /* 0x100fe4000f8e0215 */
[--C-:B------:R-:W-:Y:S02]  /*0590*/  @!P2 IMAD R19, R16, UR8, R21.reuse ;  /* 0x000000081013ac24 */ /* 0x100fe4000f8e0215 */
[----:B------:R-:W-:Y:S01]  /*05a0*/  @!P1 IMAD R21, R18, UR8, R21 ;  /* 0x0000000812159c24 */ /* 0x000fe2000f8e0215 */
[----:B------:R-:W2:Y:S08]  /*05b0*/  @!P3 LDC.64 R10, c[0x0][0x380] ;  /* 0x0000e000ff0abb82 */ /* 0x000eb00000000a00 */
[----:B------:R-:W3:Y:S08]  /*05c0*/  @!P2 LDC.64 R8, c[0x0][0x380] ;  /* 0x0000e000ff08ab82 */ /* 0x000ef00000000a00 */
[----:B------:R-:W4:Y:S01]  /*05d0*/  @!P1 LDC.64 R2, c[0x0][0x380] ;  /* 0x0000e000ff029b82 */ /* 0x000f220000000a00 */
[----:B0-----:R-:W-:-:S06]  /*05e0*/  @!P0 IMAD.WIDE R12, R15, 0x4, R12 ;  /* 0x000000040f0c8825 */ /* 0x001fcc00078e020c */
[----:B-1----:R-:W5:Y:S01]  /*05f0*/  @!P0 LDG.E R13, desc[UR6][R12.64] ;  /* 0x000000060c0d8981 */ /* 0x002f62000c1e1900 */
[----:B--2---:R-:W-:-:S06]  /*0600*/  @!P3 IMAD.WIDE R10, R17, 0x4, R10 ;  /* 0x00000004110ab825 */ /* 0x004fcc00078e020a */
[----:B------:R-:W2:Y:S01]  /*0610*/  @!P3 LDG.E R11, desc[UR6][R10.64] ;  /* 0x000000060a0bb981 */ /* 0x000ea2000c1e1900 */
[----:B---3--:R-:W-:-:S06]  /*0620*/  @!P2 IMAD.WIDE R8, R19, 0x4, R8 ;  /* 0x000000041308a825 */ /* 0x008fcc00078e0208 */
[----:B------:R0:W3:Y:S01]  /*0630*/  @!P2 LDG.E R9, desc[UR6][R8.64] ;  /* 0x000000060809a981 */ /* 0x0000e2000c1e1900 */
[----:B----4-:R-:W-:-:S05]  /*0640*/  @!P1 IMAD.WIDE R2, R21, 0x4, R2 ;  /* 0x0000000415029825 */ /* 0x010fca00078e0202 */
[----:B------:R1:W4:Y:S01]  /*0650*/  @!P1 LDG.E R15, desc[UR6][R2.64] ;  /* 0x00000006020f9981 */ /* 0x000322000c1e1900 */
[----:B------:R-:W0:Y:S01]  /*0660*/  S2UR UR5, SR_CgaCtaId ;  /* 0x00000000000579c3 */ /* 0x000e220000008800 */
[----:B------:R-:W-:Y:S01]  /*0670*/  UMOV UR4, 0x400 ;  /* 0x0000040000047882 */ /* 0x000fe20000000000 */
[----:B------:R-:W-:Y:S01]  /*0680*/  IMAD R23, R4, 0x20, R5 ;  /* 0x0000002004177824 */ /* 0x000fe200078e0205 */
[----:B0-----:R-:W-:-:S06]  /*0690*/  ULEA UR4, UR5, UR4, 0x18 ;  /* 0x0000000405047291 */ /* 0x001fcc000f8ec0ff */
[----:B------:R-:W-:-:S05]  /*06a0*/  LEA R4, R7, UR4, 0x2 ;  /* 0x0000000407047c11 */ /* 0x000fca000f8e10ff */
[----:B------:R-:W-:Y:S02]  /*06b0*/  IMAD R8, R5, 0x84, R4 ;  /* 0x0000008405087824 */ /* 0x000fe400078e0204 */
[C---:B------:R-:W-:Y:S01]  /*06c0*/  VIADD R25, R23.reuse, 0x8 ;  /* 0x0000000817197836 */ /* 0x040fe20000000000 */
[C---:B------:R-:W-:Y:S02]  /*06d0*/  IADD3 R27, PT, PT, R23.reuse, 0x10, RZ ;  /* 0x00000010171b7810 */ /* 0x040fe40007ffe0ff */
[----:B------:R-:W-:Y:S02]  /*06e0*/  LEA R0, R0, R7, 0x5 ;  /* 0x0000000700007211 */ /* 0x000fe400078e28ff */
[----:B------:R-:W-:Y:S02]  /*06f0*/  ISETP.GE.AND P5, PT, R23, UR8, PT ;  /* 0x0000000817007c0c */ /* 0x000fe4000bfa6270 */
[----:B------:R-:W-:Y:S02]  /*0700*/  ISETP.GE.AND P6, PT, R25, UR8, PT ;  /* 0x0000000819007c0c */ /* 0x000fe4000bfc6270 */
[----:B------:R-:W-:-:S02]  /*0710*/  ISETP.GE.AND P4, PT, R27, UR8, PT ;  /* 0x000000081b007c0c */ /* 0x000fc4000bf86270 */
[C---:B------:R-:W-:Y:S02]  /*0720*/  ISETP.GE.OR P5, PT, R0.reuse, UR9, P5 ;  /* 0x0000000900007c0c */ /* 0x040fe4000afa6670 */
[C---:B------:R-:W-:Y:S01]  /*0730*/  ISETP.GE.OR P6, PT, R0.reuse, UR9, P6 ;  /* 0x0000000900007c0c */ /* 0x040fe2000b7c6670 */
[----:B-1----:R-:W-:Y:S01]  /*0740*/  IMAD R2, R7, 0x80, R4 ;  /* 0x0000008007027824 */ /* 0x002fe200078e0204 */
[----:B------:R-:W-:-:S04]  /*0750*/  ISETP.GE.OR P4, PT, R0, UR9, P4 ;  /* 0x0000000900007c0c */ /* 0x000fc8000a786670 */
[----:B------:R-:W-:-:S05]  /*0760*/  LEA R10, R5, R2, 0x2 ;  /* 0x00000002050a7211 */ /* 0x000fca00078e10ff */
[----:B------:R-:W0:Y:S08]  /*0770*/  @!P5 LDC.64 R6, c[0x0][0x388] ;  /* 0x0000e200ff06db82 */ /* 0x000e300000000a00 */
[----:B------:R-:W1:Y:S08]  /*0780*/  @!P6 LDC.64 R4, c[0x0][0x388] ;  /* 0x0000e200ff04eb82 */ /* 0x000e700000000a00 */
[----:B------:R-:W1:Y:S01]  /*0790*/  @!P4 LDC.64 R2, c[0x0][0x388] ;  /* 0x0000e200ff02cb82 */ /* 0x000e620000000a00 */
[----:B------:R-:W-:Y:S01]  /*07a0*/  IADD3 R29, PT, PT, R23, 0x18, RZ ;  /* 0x00000018171d7810 */ /* 0x000fe20007ffe0ff */
[----:B-----5:R-:W-:Y:S04]  /*07b0*/  @!P0 STS [R8], R13 ;  /* 0x0000000d08008388 */ /* 0x020fe80000000800 */
[----:B--2---:R2:W-:Y:S04]  /*07c0*/  @!P3 STS [R8+0x420], R11 ;  /* 0x0004200b0800b388 */ /* 0x0045e80000000800 */
[----:B---3--:R3:W-:Y:S04]  /*07d0*/  @!P2 STS [R8+0x840], R9 ;  /* 0x000840090800a388 */ /* 0x0087e80000000800 */
[----:B----4-:R-:W-:Y:S01]  /*07e0*/  @!P1 STS [R8+0xc60], R15 ;  /* 0x000c600f08009388 */ /* 0x010fe20000000800 */
[----:B------:R-:W-:Y:S06]  /*07f0*/  BAR.SYNC.DEFER_BLOCKING 0x0 ;  /* 0x0000000000007b1d */ /* 0x000fec0000010000 */
[----:B------:R-:W4:Y:S04]  /*0800*/  @!P5 LDS R17, [R10] ;  /* 0x000000000a11d984 */ /* 0x000f280000000800 */
[----:B------:R-:W5:Y:S04]  /*0810*/  @!P6 LDS R19, [R10+0x20] ;  /* 0x000020000a13e984 */ /* 0x000f680000000800 */
[----:B------:R-:W5:Y:S01]  /*0820*/  @!P4 LDS R21, [R10+0x40] ;  /* 0x000040000a15c984 */ /* 0x000f620000000800 */
[----:B------:R-:W-:Y:S01]  /*0830*/  ISETP.GE.AND P0, PT, R29, UR8, PT ;  /* 0x000000081d007c0c */ /* 0x000fe2000bf06270 */
[----:B--2---:R-:W-:-:S03]  /*0840*/  @!P5 IMAD R11, R23, UR9, R0 ;  /* 0x00000009170bdc24 */ /* 0x004fc6000f8e0200 */
[----:B------:R-:W-:Y:S01]  /*0850*/  ISETP.GE.OR P0, PT, R0, UR9, P0 ;  /* 0x0000000900007c0c */ /* 0x000fe20008706670 */
[--C-:B---3--:R-:W-:Y:S02]  /*0860*/  @!P6 IMAD R9, R25, UR9, R0.reuse ;  /* 0x000000091909ec24 */ /* 0x108fe4000f8e0200 */
[----:B------:R-:W-:Y:S02]  /*0870*/  @!P4 IMAD R13, R27, UR9, R0 ;  /* 0x000000091b0dcc24 */ /* 0x000fe4000f8e0200 */
[----:B0-----:R-:W-:-:S04]  /*0880*/  @!P5 IMAD.WIDE R6, R11, 0x4, R6 ;  /* 0x000000040b06d825 */ /* 0x001fc800078e0206 */
[----:B-1----:R-:W-:-:S04]  /*0890*/  @!P6 IMAD.WIDE R4, R9, 0x4, R4 ;  /* 0x000000040904e825 */ /* 0x002fc800078e0204 */
[----:B------:R-:W-:Y:S01]  /*08a0*/  @!P4 IMAD.WIDE R2, R13, 0x4, R2 ;  /* 0x000000040d02c825 */ /* 0x000fe200078e0202 */
[----:B----4-:R0:W-:Y:S04]  /*08b0*/  @!P5 STG.E desc[UR6][R6.64], R17 ;  /* 0x000000110600d986 */ /* 0x0101e8000c101906 */
[----:B-----5:R0:W-:Y:S04]  /*08c0*/  @!P6 STG.E desc[UR6][R4.64], R19 ;  /* 0x000000130400e986 */ /* 0x0201e8000c101906 */
[----:B------:R0:W-:Y:S01]  /*08d0*/  @!P4 STG.E desc[UR6][R2.64], R21 ;  /* 0x000000150200c986 */ /* 0x0001e2000c101906 */
[----:B------:R-:W-:Y:S05]  /*08e0*/  @P0 EXIT ;  /* 0x000000000000094d */ /* 0x000fea0003800000 */
[----:B0-----:R-:W0:Y:S01]  /*08f0*/  LDS R5, [R10+0x60] ;  /* 0x000060000a057984 */ /* 0x001e220000000800 */
[----:B------:R-:W1:Y:S01]  /*0900*/  LDC.64 R2, c[0x0][0x388] ;  /* 0x0000e200ff027b82 */ /* 0x000e620000000a00 */
[----:B------:R-:W-:-:S04]  /*0910*/  IMAD R7, R29, UR9, R0 ;  /* 0x000000091d077c24 */ /* 0x000fc8000f8e0200 */
[----:B-1----:R-:W-:-:S05]  /*0920*/  IMAD.WIDE R2, R7, 0x4, R2 ;  /* 0x0000000407027825 */ /* 0x002fca00078e0202 */
[----:B0-----:R-:W-:Y:S01]  /*0930*/  STG.E desc[UR6][R2.64], R5 ;  /* 0x0000000502007986 */ /* 0x001fe2000c101906 */
[----:B------:R-:W-:Y:S05]  /*0940*/  EXIT ;  /* 0x000000000000794d */ /* 0x000fea0003800000 */
.L_x_2:
[----:B------:R-:W-:-:S00]  /*0950*/  BRA `(.L_x_2) ;  /* 0xfffffffc00fc7947 */ /* 0x000fc0000383ffff */
[----:B------:R-:W-:-:S00]  /*0960*/  NOP ;  /* 0x0000000000007918 */ /* 0x000fc00000000000 */
        /* <DEDUP_REMOVED lines=9> */
.L_x_5:


//--------------------- .text._Z18transposeCoalescedPfS_ii --------------------------
	.section	.text._Z18transposeCoalescedPfS_ii,"ax",@progbits
	.align	128
        .global         _Z18transposeCoalescedPfS_ii
        .type           _Z18transposeCoalescedPfS_ii,@function
        .size           _Z18transposeCoalescedPfS_ii,(.L_x_6 - _Z18transposeCoalescedPfS_ii)
        .other          _Z18transposeCoalescedPfS_ii,@"STO_CUDA_ENTRY STV_DEFAULT"
_Z18transposeCoalescedPfS_ii:
.text._Z18transposeCoalescedPfS_ii:
[----:B------:R-:W-:Y:S01]  /*0000*/  LDC R1, c[0x0][0x37c] ;  /* 0x0000df00ff017b82 */ /* 0x000fe20000000800 */
[----:B------:R-:W0:Y:S01]  /*0010*/  S2R R0, SR_TID.Y ;  /* 0x0000000000007919 */ /* 0x000e220000002200 */
[----:B------:R-:W1:Y:S01]  /*0020*/  LDCU.64 UR8, c[0x0][0x390] ;  /* 0x00007200ff0877ac */ /* 0x000e620008000a00 */
[----:B------:R-:W0:Y:S01]  /*0030*/  S2R R7, SR_CTAID.Y ;  /* 0x0000000000077919 */ /* 0x000e220000002600 */
[----:B------:R-:W2:Y:S01]  /*0040*/  LDCU.64 UR6, c[0x0][0x358] ;  /* 0x00006b00ff0677ac */ /* 0x000ea20008000a00 */
[----:B------:R-:W3:Y:S01]  /*0050*/  S2R R13, SR_CTAID.X ;  /* 0x00000000000d7919 */ /* 0x000ee20000002500 */
[----:B------:R-:W3:Y:S01]  /*0060*/  S2R R6, SR_TID.X ;  /* 0x0000000000067919 */ /* 0x000ee20000002100 */
[----:B0-----:R-:W-:-:S04]  /*0070*/  IMAD R15, R7, 0x20, R0 ;  /* 0x00000020070f7824 */ /* 0x001fc800078e0200 */
[C---:B------:R-:W-:Y:S01]  /*0080*/  VIADD R19, R15.reuse, 0x10 ;  /* 0x000000100f137836 */ /* 0x040fe20000000000 */
[C---:B------:R-:W-:Y:S02]  /*0090*/  IADD3 R17, PT, PT, R15.reuse, 0x8, RZ ;  /* 0x000000080f117810 */ /* 0x040fe40007ffe0ff */
[----:B------:R-:W-:Y:S01]  /*00a0*/  IADD3 R21, PT, PT, R15, 0x18, RZ ;  /* 0x000000180f157810 */ /* 0x000fe20007ffe0ff */
[----:B---3--:R-:W-:Y:S01]  /*00b0*/  IMAD R12, R13, 0x20, R6 ;  /* 0x000000200d0c7824 */ /* 0x008fe200078e0206 */
[----:B-1----:R-:W-:Y:S02]  /*00c0*/  ISETP.GE.AND P0, PT, R15, UR9, PT ;  /* 0x000000090f007c0c */ /* 0x002fe4000bf06270 */
        /* <DEDUP_REMOVED lines=12> */
[----:B------:R-:W1:Y:S08]  /*0190*/  @!P3 LDC.64 R8, c[0x0][0x380] ;  /* 0x0000e000ff08bb82 */ /* 0x000e700000000a00 */
[----:B------:R-:W3:Y:S08]  /*01a0*/  @!P2 LDC.64 R4, c[0x0][0x380] ;  /* 0x0000e000ff04ab82 */ /* 0x000ef00000000a00 */
[----:B------:R-:W4:Y:S01]  /*01b0*/  @!P1 LDC.64 R2, c[0x0][0x380] ;  /* 0x0000e000ff029b82 */ /* 0x000f220000000a00 */
[----:B0-----:R-:W-:-:S06]  /*01c0*/  @!P0 IMAD.WIDE R10, R15, 0x4, R10 ;  /* 0x000000040f0a8825 */ /* 0x001fcc00078e020a */
[----:B--2---:R0:W2:Y:S01]  /*01d0*/  @!P0 LDG.E R10, desc[UR6][R10.64] ;  /* 0x000000060a0a8981 */ /* 0x0040a2000c1e1900 */
[----:B-1----:R-:W-:-:S05]  /*01e0*/  @!P3 IMAD.WIDE R8, R17, 0x4, R8 ;  /* 0x000000041108b825 */ /* 0x002fca00078e0208 */
[----:B------:R-:W5:Y:S01]  /*01f0*/  @!P3 LDG.E R12, desc[UR6][R8.64] ;  /* 0x00000006080cb981 */ /* 0x000f62000c1e1900 */
[----:B---3--:R-:W-:-:S05]  /*0200*/  @!P2 IMAD.WIDE R4, R19, 0x4, R4 ;  /* 0x000000041304a825 */ /* 0x008fca00078e0204 */
[----:B------:R-:W3:Y:S01]  /*0210*/  @!P2 LDG.E R14, desc[UR6][R4.64] ;  /* 0x00000006040ea981 */ /* 0x000ee2000c1e1900 */
[----:B----4-:R-:W-:-:S05]  /*0220*/  @!P1 IMAD.WIDE R2, R21, 0x4, R2 ;  /* 0x0000000415029825 */ /* 0x010fca00078e0202 */
[----:B------:R1:W4:Y:S01]  /*0230*/  @!P1 LDG.E R16, desc[UR6][R2.64] ;  /* 0x0000000602109981 */ /* 0x000322000c1e1900 */
[----:B------:R-:W0:Y:S01]  /*0240*/  S2UR UR5, SR_CgaCtaId ;  /* 0x00000000000579c3 */ /* 0x000e220000008800 */
[----:B------:R-:W-:Y:S01]  /*0250*/  UMOV UR4, 0x400 ;  /* 0x0000040000047882 */ /* 0x000fe20000000000 */
[----:B------:R-:W-:Y:S01]  /*0260*/  IMAD R18, R13, 0x20, R0 ;  /* 0x000000200d127824 */ /* 0x000fe200078e0200 */
[----:B0-----:R-:W-:-:S06]  /*0270*/  ULEA UR4, UR5, UR4, 0x18 ;  /* 0x0000000405047291 */ /* 0x001fcc000f8ec0ff */
[----:B------:R-:W-:-:S05]  /*0280*/  LEA R11, R6, UR4, 0x2 ;  /* 0x00000004060b7c11 */ /* 0x000fca000f8e10ff */
[--C-:B-1----:R-:W-:Y:S02]  /*0290*/  IMAD R3, R6, 0x80, R11.reuse ;  /* 0x0000008006037824 */ /* 0x102fe400078e020b */
[----:B------:R-:W-:Y:S02]  /*02a0*/  IMAD R11, R0, 0x84, R11 ;  /* 0x00000084000b7824 */ /* 0x000fe400078e020b */
[C---:B------:R-:W-:Y:S01]  /*02b0*/  VIADD R20, R18.reuse, 0x8 ;  /* 0x0000000812147836 */ /* 0x040fe20000000000 */
[C---:B------:R-:W-:Y:S02]  /*02c0*/  IADD3 R22, PT, PT, R18.reuse, 0x10, RZ ;  /* 0x0000001012167810 */ /* 0x040fe40007ffe0ff */
[----:B------:R-:W-:Y:S02]  /*02d0*/  LEA R7, R7, R6, 0x5 ;  /* 0x0000000607077211 */ /* 0x000fe400078e28ff */
[----:B------:R-:W-:Y:S02]  /*02e0*/  ISETP.GE.AND P5, PT, R18, UR8, PT ;  /* 0x0000000812007c0c */ /* 0x000fe4000bfa6270 */
[----:B------:R-:W-:-:S02]  /*02f0*/  ISETP.GE.AND P6, PT, R20, UR8, PT ;  /* 0x0000000814007c0c */ /* 0x000fc4000bfc6270 */
[----:B------:R-:W-:Y:S02]  /*0300*/  ISETP.GE.AND P4, PT, R22, UR8, PT ;  /* 0x0000000816007c0c */ /* 0x000fe4000bf86270 */
[C---:B------:R-:W-:Y:S02]  /*0310*/  ISETP.GE.OR P5, PT, R7.reuse, UR9, P5 ;  /* 0x0000000907007c0c */ /* 0x040fe4000afa6670 */
[C---:B------:R-:W-:Y:S02]  /*0320*/  ISETP.GE.OR P6, PT, R7.reuse, UR9, P6 ;  /* 0x0000000907007c0c */ /* 0x040fe4000b7c6670 */
[----:B------:R-:W-:Y:S02]  /*0330*/  ISETP.GE.OR P4, PT, R7, UR9, P4 ;  /* 0x0000000907007c0c */ /* 0x000fe4000a786670 */
[----:B------:R-:W-:-:S07]  /*0340*/  LEA R0, R0, R3, 0x2 ;  /* 0x0000000300007211 */ /* 0x000fce00078e10ff */
[----:B------:R-:W0:Y:S08]  /*0350*/  @!P5 LDC.64 R8, c[0x0][0x388] ;  /* 0x0000e200ff08db82 */ /* 0x000e300000000a00 */
[----:B------:R-:W1:Y:S08]  /*0360*/  @!P6 LDC.64 R4, c[0x0][0x388] ;  /* 0x0000e200ff04eb82 */ /* 0x000e700000000a00 */
[----:B------:R-:W1:Y:S01]  /*0370*/  @!P4 LDC.64 R2, c[0x0][0x388] ;  /* 0x0000e200ff02cb82 */ /* 0x000e620000000a00 */
[C---:B------:R-:W-:Y:S01]  /*0380*/  IADD3 R6, PT, PT, R18.reuse, 0x18, RZ ;  /* 0x0000001812067810 */ /* 0x040fe20007ffe0ff */
[----:B------:R-:W-:-:S02]  /*0390*/  @!P5 IMAD R15, R18, UR9, R7 ;  /* 0x00000009120fdc24 */ /* 0x000fc4000f8e0207 */
[----:B------:R-:W-:Y:S02]  /*03a0*/  @!P4 IMAD R21, R22, UR9, R7 ;  /* 0x000000091615cc24 */ /* 0x000fe4000f8e0207 */
[----:B0-----:R-:W-:-:S04]  /*03b0*/  @!P5 IMAD.WIDE R8, R15, 0x4, R8 ;  /* 0x000000040f08d825 */ /* 0x001fc800078e0208 */
[----:B-1----:R-:W-:Y:S01]  /*03c0*/  @!P4 IMAD.WIDE R2, R21, 0x4, R2 ;  /* 0x000000041502c825 */ /* 0x002fe200078e0202 */
[----:B--2---:R-:W-:Y:S04]  /*03d0*/  @!P0 STS [R11], R10 ;  /* 0x0000000a0b008388 */ /* 0x004fe80000000800 */
[----:B-----5:R-:W-:Y:S04]  /*03e0*/  @!P3 STS [R11+0x420], R12 ;  /* 0x0004200c0b00b388 */ /* 0x020fe80000000800 */
[----:B---3--:R-:W-:Y:S04]  /*03f0*/  @!P2 STS [R11+0x840], R14 ;  /* 0x0008400e0b00a388 */ /* 0x008fe80000000800 */
[----:B----4-:R0:W-:Y:S01]  /*0400*/  @!P1 STS [R11+0xc60], R16 ;  /* 0x000c60100b009388 */ /* 0x0101e20000000800 */
[----:B------:R-:W-:Y:S06]  /*0410*/  BAR.SYNC.DEFER_BLOCKING 0x0 ;  /* 0x0000000000007b1d */ /* 0x000fec0000010000 */
[----:B------:R-:W1:Y:S04]  /*0420*/  @!P5 LDS R13, [R0] ;  /* 0x00000000000dd984 */ /* 0x000e680000000800 */
[----:B------:R-:W2:Y:S04]  /*0430*/  @!P6 LDS R17, [R0+0x20] ;  /* 0x000020000011e984 */ /* 0x000ea80000000800 */
[----:B------:R-:W3:Y:S01]  /*0440*/  @!P4 LDS R19, [R0+0x40] ;  /* 0x000040000013c984 */ /* 0x000ee20000000800 */
[----:B------:R-:W-:Y:S01]  /*0450*/  ISETP.GE.AND P0, PT, R6, UR8, PT ;  /* 0x0000000806007c0c */ /* 0x000fe2000bf06270 */
[----:B0-----:R-:W-:-:S03]  /*0460*/  @!P6 IMAD R11, R20, UR9, R7 ;  /* 0x00000009140bec24 */ /* 0x001fc6000f8e0207 */
[----:B------:R-:W-:Y:S01]  /*0470*/  ISETP.GE.OR P0, PT, R7, UR9, P0 ;  /* 0x0000000907007c0c */ /* 0x000fe20008706670 */
[----:B------:R-:W-:Y:S01]  /*0480*/  @!P6 IMAD.WIDE R4, R11, 0x4, R4 ;  /* 0x000000040b04e825 */ /* 0x000fe200078e0204 */
[----:B-1----:R0:W-:Y:S04]  /*0490*/  @!P5 STG.E desc[UR6][R8.64], R13 ;  /* 0x0000000d0800d986 */ /* 0x0021e8000c101906 */
[----:B--2---:R0:W-:Y:S04]  /*04a0*/  @!P6 STG.E desc[UR6][R4.64], R17 ;  /* 0x000000110400e986 */ /* 0x0041e8000c101906 */
[----:B---3--:R0:W-:Y:S03]  /*04b0*/  @!P4 STG.E desc[UR6][R2.64], R19 ;  /* 0x000000130200c986 */ /* 0x0081e6000c101906 */
[----:B------:R-:W-:Y:S05]  /*04c0*/  @P0 EXIT ;  /* 0x000000000000094d */ /* 0x000fea0003800000 */
[----:B0-----:R-:W0:Y:S01]  /*04d0*/  LDS R5, [R0+0x60] ;  /* 0x0000600000057984 */ /* 0x001e220000000800 */
[----:B------:R-:W1:Y:S01]  /*04e0*/  LDC.64 R2, c[0x0][0x388] ;  /* 0x0000e200ff027b82 */ /* 0x000e620000000a00 */
[----:B------:R-:W-:-:S04]  /*04f0*/  IMAD R7, R6, UR9, R7 ;  /* 0x0000000906077c24 */ /* 0x000fc8000f8e0207 */
[----:B-1----:R-:W-:-:S05]  /*0500*/  IMAD.WIDE R2, R7, 0x4, R2 ;  /* 0x0000000407027825 */ /* 0x002fca00078e0202 */
[----:B0-----:R-:W-:Y:S01]  /*0510*/  STG.E desc[UR6][R2.64], R5 ;  /* 0x0000000502007986 */ /* 0x001fe2000c101906 */
[----:B------:R-:W-:Y:S05]  /*0520*/  EXIT ;  /* 0x000000000000794d */ /* 0x000fea0003800000 */
.L_x_3:
        /* <DEDUP_REMOVED lines=13> */
.L_x_6:


//--------------------- .text._Z14transposeNaivePfS_ii --------------------------
	.section	.text._Z14transposeNaivePfS_ii,"ax",@progbits
	.align	128
        .global         _Z14transposeNaivePfS_ii
        .type           _Z14transposeNaivePfS_ii,@function
        .size           _Z14transposeNaivePfS_ii,(.L_x_7 - _Z14transposeNaivePfS_ii)
        .other          _Z14transposeNaivePfS_ii,@"STO_CUDA_ENTRY STV_DEFAULT"
_Z14transposeNaivePfS_ii:
.text._Z14transposeNaivePfS_ii:
[----:B------:R-:W-:Y:S01]  /*0000*/  LDC R1, c[0x0][0x37c] ;  /* 0x0000df00ff017b82 */ /* 0x000fe20000000800 */
[----:B------:R-:W0:Y:S07]  /*0010*/  S2R R2, SR_TID.Y ;  /* 0x0000000000027919 */ /* 0x000e2e0000002200 */
[----:B------:R-:W1:Y:S01]  /*0020*/  LDC R0, c[0x0][0x360] ;  /* 0x0000d800ff007b82 */ /* 0x000e620000000800 */
[----:B------:R-:W2:Y:S01]  /*0030*/  LDCU.64 UR6, c[0x0][0x390] ;  /* 0x00007200ff0677ac */ /* 0x000ea20008000a00 */
[----:B------:R-:W1:Y:S06]  /*0040*/  S2R R3, SR_TID.X ;  /* 0x0000000000037919 */ /* 0x000e6c0000002100 */
[----:B------:R-:W0:Y:S08]  /*0050*/  S2UR UR5, SR_CTAID.Y ;  /* 0x00000000000579c3 */ /* 0x000e300000002600 */
[----:B------:R-:W0:Y:S08]  /*0060*/  LDC R7, c[0x0][0x364] ;  /* 0x0000d900ff077b82 */ /* 0x000e300000000800 */
[----:B------:R-:W1:Y:S01]  /*0070*/  S2UR UR4, SR_CTAID.X ;  /* 0x00000000000479c3 */ /* 0x000e620000002500 */
[----:B0-----:R-:W-:-:S05]  /*0080*/  IMAD R7, R7, UR5, R2 ;  /* 0x0000000507077c24 */ /* 0x001fca000f8e0202 */
[----:B--2---:R-:W-:Y:S01]  /*0090*/  ISETP.GE.AND P0, PT, R7, UR7, PT ;  /* 0x0000000707007c0c */ /* 0x004fe2000bf06270 */
[----:B-1----:R-:W-:-:S05]  /*00a0*/  IMAD R0, R0, UR4, R3 ;  /* 0x0000000400007c24 */ /* 0x002fca000f8e0203 */
[----:B------:R-:W-:-:S13]  /*00b0*/  ISETP.GE.OR P0, PT, R0, UR6, P0 ;  /* 0x0000000600007c0c */ /* 0x000fda0008706670 */
[----:B------:R-:W-:Y:S05]  /*00c0*/  @P0 EXIT ;  /* 0x000000000000094d */ /* 0x000fea0003800000 */
[----:B------:R-:W0:Y:S01]  /*00d0*/  LDC.64 R2, c[0x0][0x380] ;  /* 0x0000e000ff027b82 */ /* 0x000e220000000a00 */
[----:B------:R-:W1:Y:S01]  /*00e0*/  LDCU.64 UR4, c[0x0][0x358] ;  /* 0x00006b00ff0477ac */ /* 0x000e620008000a00 */
[----:B------:R-:W-:-:S04]  /*00f0*/  IMAD R5, R7, UR6, R0 ;  /* 0x0000000607057c24 */ /* 0x000fc8000f8e0200 */
[----:B0-----:R-:W-:Y:S02]  /*0100*/  IMAD.WIDE R2, R5, 0x4, R2 ;  /* 0x0000000405027825 */ /* 0x001fe400078e0202 */
[----:B------:R-:W0:Y:S04]  /*0110*/  LDC.64 R4, c[0x0][0x388] ;  /* 0x0000e200ff047b82 */ /* 0x000e280000000a00 */
[----:B-1----:R-:W2:Y:S01]  /*0120*/  LDG.E R3, desc[UR4][R2.64] ;  /* 0x0000000402037981 */ /* 0x002ea2000c1e1900 */
[----:B------:R-:W-:-:S04]  /*0130*/  IMAD R7, R0, UR7, R7 ;  /* 0x0000000700077c24 */ /* 0x000fc8000f8e0207 */
[----:B0-----:R-:W-:-:S05]  /*0140*/  IMAD.WIDE R4, R7, 0x4, R4 ;  /* 0x0000000407047825 */ /* 0x001fca00078e0204 */
[----:B--2---:R-:W-:Y:S01]  /*0150*/  STG.E desc[UR4][R4.64], R3 ;  /* 0x0000000304007986 */ /* 0x004fe2000c101904 */
[----:B------:R-:W-:Y:S05]  /*0160*/  EXIT ;  /* 0x000000000000794d */ /* 0x000fea0003800000 */
.L_x_4:
        /* <DEDUP_REMOVED lines=9> */
.L_x_7:


//--------------------- .nv.shared._Z17transposeDiagonalPfS_ii --------------------------
	.section	.nv.shared._Z17transposeDiagonalPfS_ii,"aw",@nobits
	.sectionflags	@""
	.align	4
.nv.shared._Z17transposeDiagonalPfS_ii:
	.zero		5248


//--------------------- .nv.shared.reserved.0     --------------------------
	.section	.nv.shared.reserved.0,"aw",@nobits
	.weak		__nv_reservedSMEM_offset_0_alias
	.size		__nv_reservedSMEM_offset_0_alias, 0, 64
	.other		__nv_reservedSMEM_offset_0_alias,@"STO_CUDA_RESERVED_SHARED STV_DEFAULT"
__nv_reservedSMEM_offset_0_alias:
	.zero		0
	.zero		64


//--------------------- .nv.shared._Z18transposeCoalescedPfS_ii --------------------------
	.section	.nv.shared._Z18transposeCoalescedPfS_ii,"aw",@nobits
	.sectionflags	@""
	.align	4
.nv.shared._Z18transposeCoalescedPfS_ii:
	.zero		5248


//--------------------- .nv.constant0._Z17transposeDiagonalPfS_ii --------------------------
	.section	.nv.constant0._Z17transposeDiagonalPfS_ii,"a",@progbits
	.sectionflags	@""
	.align	4
.nv.constant0._Z17transposeDiagonalPfS_ii:
	.zero		920


//--------------------- .nv.constant0._Z18transposeCoalescedPfS_ii --------------------------
	.section	.nv.constant0._Z18transposeCoalescedPfS_ii,"a",@progbits
	.sectionflags	@""
	.align	4
.nv.constant0._Z18transposeCoalescedPfS_ii:
	.zero		920


//--------------------- .nv.constant0._Z14transposeNaivePfS_ii --------------------------
	.section	.nv.constant0._Z14transposeNaivePfS_ii,"a",@progbits
	.sectionflags	@""
	.align	4
.nv.constant0._Z14transposeNaivePfS_ii:
	.zero		920


//--------------------- SYMBOLS --------------------------

	.type		.nv.reservedSmem.offset0,@object
	.size		.nv.reservedSmem.offset0,0x4
	.type		.nv.reservedSmem.cap,@object
	.size		.nv.reservedSmem.cap,0x4
